	.headerflags	@"EF_CUDA_TEXMODE_UNIFIED EF_CUDA_64BIT_ADDRESS EF_CUDA_ACCELERATORS EF_CUDA_SM90 EF_CUDA_VIRTUAL_SM(EF_CUDA_SM90)"
	.elftype	@"ET_EXEC"


//--------------------- .nv.info                  --------------------------
	.section	.nv.info,"",@"SHT_CUDA_INFO"
	.align	4


	//----- nvinfo : EIATTR_REGCOUNT
	.align		4
        /*0000*/ 	.byte	0x04, 0x2f
        /*0002*/ 	.short	(.L_3 - .L_2)
	.align		4
.L_2:
        /*0004*/ 	.word	index@(triton_poi_fused__native_batch_norm_legit_no_training_leaky_relu_6)
        /*0008*/ 	.word	0x00000024


	//----- nvinfo : EIATTR_MIN_STACK_SIZE
	.align		4
.L_3:
        /*000c*/ 	.byte	0x04, 0x12
        /*000e*/ 	.short	(.L_5 - .L_4)
	.align		4
.L_4:
        /*0010*/ 	.word	index@(triton_poi_fused__native_batch_norm_legit_no_training_leaky_relu_6)
        /*0014*/ 	.word	0x00000000


	//----- nvinfo : EIATTR_FRAME_SIZE
	.align		4
.L_5:
        /*0018*/ 	.byte	0x04, 0x11
        /*001a*/ 	.short	(.L_7 - .L_6)
	.align		4
.L_6:
        /*001c*/ 	.word	index@(triton_poi_fused__native_batch_norm_legit_no_training_leaky_relu_6)
        /*0020*/ 	.word	0x00000000


	//----- nvinfo : EIATTR_MIN_STACK_SIZE
	.align		4
.L_7:
        /*0024*/ 	.byte	0x04, 0x12
        /*0026*/ 	.short	(.L_9 - .L_8)
	.align		4
.L_8:
        /*0028*/ 	.word	index@(triton_poi_fused__native_batch_norm_legit_no_training_leaky_relu_6)
        /*002c*/ 	.word	0x00000000
.L_9:


//--------------------- .nv.info.triton_poi_fused__native_batch_norm_legit_no_training_leaky_relu_6 --------------------------
	.section	.nv.info.triton_poi_fused__native_batch_norm_legit_no_training_leaky_relu_6,"",@"SHT_CUDA_INFO"
	.sectionflags	@""
	.align	4


	//----- nvinfo : EIATTR_CUDA_API_VERSION
	.align		4
        /*0000*/ 	.byte	0x04, 0x37
        /*0002*/ 	.short	(.L_11 - .L_10)
.L_10:
        /*0004*/ 	.word	0x0000007c


	//----- nvinfo : EIATTR_KPARAM_INFO
	.align		4
.L_11:
        /*0008*/ 	.byte	0x04, 0x17
        /*000a*/ 	.short	(.L_13 - .L_12)
.L_12:
        /*000c*/ 	.word	0x00000000
        /*0010*/ 	.short	0x0006
        /*0012*/ 	.short	0x0030
        /*0014*/ 	.byte	0x00, 0xf0, 0x11, 0x00


	//----- nvinfo : EIATTR_KPARAM_INFO
	.align		4
.L_13:
        /*0018*/ 	.byte	0x04, 0x17
        /*001a*/ 	.short	(.L_15 - .L_14)
.L_14:
        /*001c*/ 	.word	0x00000000
        /*0020*/ 	.short	0x0005
        /*0022*/ 	.short	0x0028
        /*0024*/ 	.byte	0x00, 0xf4, 0x21, 0x00


	//----- nvinfo : EIATTR_KPARAM_INFO
	.align		4
.L_15:
        /*0028*/ 	.byte	0x04, 0x17
        /*002a*/ 	.short	(.L_17 - .L_16)
.L_16:
        /*002c*/ 	.word	0x00000000
        /*0030*/ 	.short	0x0004
        /*0032*/ 	.short	0x0020
        /*0034*/ 	.byte	0x00, 0xf4, 0x21, 0x00


	//----- nvinfo : EIATTR_KPARAM_INFO
	.align		4
.L_17:
        /*0038*/ 	.byte	0x04, 0x17
        /*003a*/ 	.short	(.L_19 - .L_18)
.L_18:
        /*003c*/ 	.word	0x00000000
        /*0040*/ 	.short	0x0003
        /*0042*/ 	.short	0x0018
        /*0044*/ 	.byte	0x00, 0xf4, 0x21, 0x00


	//----- nvinfo : EIATTR_KPARAM_INFO
	.align		4
.L_19:
        /*0048*/ 	.byte	0x04, 0x17
        /*004a*/ 	.short	(.L_21 - .L_20)
.L_20:
        /*004c*/ 	.word	0x00000000
        /*0050*/ 	.short	0x0002
        /*0052*/ 	.short	0x0010
        /*0054*/ 	.byte	0x00, 0xf4, 0x21, 0x00


	//----- nvinfo : EIATTR_KPARAM_INFO
	.align		4
.L_21:
        /*0058*/ 	.byte	0x04, 0x17
        /*005a*/ 	.short	(.L_23 - .L_22)
.L_22:
        /*005c*/ 	.word	0x00000000
        /*0060*/ 	.short	0x0001
        /*0062*/ 	.short	0x0008
        /*0064*/ 	.byte	0x00, 0xf4, 0x21, 0x00


	//----- nvinfo : EIATTR_KPARAM_INFO
	.align		4
.L_23:
        /*0068*/ 	.byte	0x04, 0x17
        /*006a*/ 	.short	(.L_25 - .L_24)
.L_24:
        /*006c*/ 	.word	0x00000000
        /*0070*/ 	.short	0x0000
        /*0072*/ 	.short	0x0000
        /*0074*/ 	.byte	0x00, 0xf4, 0x21, 0x00


	//----- nvinfo : EIATTR_SPARSE_MMA_MASK
	.align		4
.L_25:
        /*0078*/ 	.byte	0x03, 0x50
        /*007a*/ 	.short	0x0000


	//----- nvinfo : EIATTR_MAXREG_COUNT
	.align		4
        /*007c*/ 	.byte	0x03, 0x1b
        /*007e*/ 	.short	0x00ff


	//----- nvinfo : EIATTR_EXIT_INSTR_OFFSETS
	.align		4
        /*0080*/ 	.byte	0x04, 0x1c
        /*0082*/ 	.short	(.L_27 - .L_26)


	//   ....[0]....
.L_26:
        /*0084*/ 	.word	0x00000b30


	//   ....[1]....
        /*0088*/ 	.word	0x00000b50


	//----- nvinfo : EIATTR_REQNTID
	.align		4
.L_27:
        /*008c*/ 	.byte	0x04, 0x10
        /*008e*/ 	.short	(.L_29 - .L_28)
.L_28:
        /*0090*/ 	.word	0x00000080
        /*0094*/ 	.word	0x00000001
        /*0098*/ 	.word	0x00000001


	//----- nvinfo : EIATTR_CBANK_PARAM_SIZE
	.align		4
.L_29:
        /*009c*/ 	.byte	0x03, 0x19
        /*009e*/ 	.short	0x0034


	//----- nvinfo : EIATTR_PARAM_CBANK
	.align		4
        /*00a0*/ 	.byte	0x04, 0x0a
        /*00a2*/ 	.short	(.L_31 - .L_30)
	.align		4
.L_30:
        /*00a4*/ 	.word	index@(.nv.constant0.triton_poi_fused__native_batch_norm_legit_no_training_leaky_relu_6)
        /*00a8*/ 	.short	0x0210
        /*00aa*/ 	.short	0x0034


	//----- nvinfo : EIATTR_SW_WAR
	.align		4
.L_31:
        /*00ac*/ 	.byte	0x04, 0x36
        /*00ae*/ 	.short	(.L_33 - .L_32)
.L_32:
        /*00b0*/ 	.word	0x00000008
.L_33:


//--------------------- .nv.callgraph             --------------------------
	.section	.nv.callgraph,"",@"SHT_CUDA_CALLGRAPH"
	.align	4
	.sectionentsize	8
	.align		4
        /*0000*/ 	.word	0x00000000
	.align		4
        /*0004*/ 	.word	0xffffffff
	.align		4
        /*0008*/ 	.word	0x00000000
	.align		4
        /*000c*/ 	.word	0xfffffffe
	.align		4
        /*0010*/ 	.word	0x00000000
	.align		4
        /*0014*/ 	.word	0xfffffffd
	.align		4
        /*0018*/ 	.word	0x00000000
	.align		4
        /*001c*/ 	.word	0xfffffffc


//--------------------- .nv.constant4             --------------------------
	.section	.nv.constant4,"a",@progbits
	.align	8
	.align		8
.nv.constant4:
        /*0000*/ 	.dword	_$_str
	.align		8
        /*0008*/ 	.dword	_$_str_$_2


//--------------------- .text.triton_poi_fused__native_batch_norm_legit_no_training_leaky_relu_6 --------------------------
	.section	.text.triton_poi_fused__native_batch_norm_legit_no_training_leaky_relu_6,"ax",@progbits
	.align	128
        .global         triton_poi_fused__native_batch_norm_legit_no_training_leaky_relu_6
        .type           triton_poi_fused__native_batch_norm_legit_no_training_leaky_relu_6,@function
        .size           triton_poi_fused__native_batch_norm_legit_no_training_leaky_relu_6,(.L_x_1 - triton_poi_fused__native_batch_norm_legit_no_training_leaky_relu_6)
        .other          triton_poi_fused__native_batch_norm_legit_no_training_leaky_relu_6,@"STO_CUDA_ENTRY STV_DEFAULT"
triton_poi_fused__native_batch_norm_legit_no_training_leaky_relu_6:
.text.triton_poi_fused__native_batch_norm_legit_no_training_leaky_relu_6:
[----:B------:R-:W0:Y:S02]  /*0000*/  LDC R1, c[0x0][0x28] ;  /* 0x00000a00ff017b82 */ /* 0x000e240000000800 */
[----:B------:R-:W1:Y:S01]  /*0010*/  S2R R0, SR_TID.X ;  /* 0x0000000000007919 */ /* 0x000e620000002100 */
[----:B------:R-:W2:Y:S01]  /*0020*/  LDC.64 R28, c[0x0][0x228] ;  /* 0x00008a00ff1c7b82 */ /* 0x000ea20000000a00 */
[----:B------:R-:W3:Y:S07]  /*0030*/  S2R R3, SR_CTAID.X ;  /* 0x0000000000037919 */ /* 0x000eee0000002500 */
[----:B------:R-:W4:Y:S01]  /*0040*/  LDC.64 R32, c[0x0][0x218] ;  /* 0x00008600ff207b82 */ /* 0x000f220000000a00 */
[----:B------:R-:W-:Y:S01]  /*0050*/  ULDC.64 UR4, c[0x0][0x208] ;  /* 0x0000820000047ab9 */ /* 0x000fe20000000a00 */
[----:B------:R-:W-:-:S02]  /*0060*/  CS2R R4, SRZ ;  /* 0x0000000000047805 */ /* 0x000fc4000001ff00 */
[----:B------:R-:W-:Y:S02]  /*0070*/  CS2R R6, SRZ ;  /* 0x0000000000067805 */ /* 0x000fe4000001ff00 */
[----:B------:R-:W-:Y:S02]  /*0080*/  CS2R R8, SRZ ;  /* 0x0000000000087805 */ /* 0x000fe4000001ff00 */
[----:B------:R-:W-:Y:S01]  /*0090*/  CS2R R10, SRZ ;  /* 0x00000000000a7805 */ /* 0x000fe2000001ff00 */
[----:B------:R-:W5:Y:S01]  /*00a0*/  LDC.64 R30, c[0x0][0x220] ;  /* 0x00008800ff1e7b82 */ /* 0x000f620000000a00 */
[----:B-1----:R-:W-:-:S04]  /*00b0*/  SHF.L.U32 R0, R0, 0x2, RZ ;  /* 0x0000000200007819 */ /* 0x002fc800000006ff */
[----:B------:R-:W-:Y:S02]  /*00c0*/  LOP3.LUT R0, R0, 0x1fc, RZ, 0xc0, !PT ;  /* 0x000001fc00007812 */ /* 0x000fe400078ec0ff */
[----:B---3--:R-:W-:Y:S02]  /*00d0*/  SHF.R.S32.HI R2, RZ, 0x15, R3 ;  /* 0x00000015ff027819 */ /* 0x008fe40000011403 */
[----:B------:R-:W-:Y:S02]  /*00e0*/  LEA R0, R3, R0, 0xa ;  /* 0x0000000003007211 */ /* 0x000fe400078e50ff */
[----:B------:R-:W-:Y:S02]  /*00f0*/  SGXT R3, R2, 0x1 ;  /* 0x000000010203781a */ /* 0x000fe40000000200 */
[----:B------:R-:W-:Y:S02]  /*0100*/  ISETP.GE.AND P1, PT, R0, 0x70800, PT ;  /* 0x000708000000780c */ /* 0x000fe40003f26270 */
[----:B------:R-:W-:-:S02]  /*0110*/  CS2R R12, SRZ ;  /* 0x00000000000c7805 */ /* 0x000fc4000001ff00 */
[----:B------:R-:W-:Y:S02]  /*0120*/  LEA.HI R3, R3, R0, RZ, 0x5 ;  /* 0x0000000003037211 */ /* 0x000fe400078f28ff */
[----:B------:R-:W-:Y:S01]  /*0130*/  CS2R R14, SRZ ;  /* 0x00000000000e7805 */ /* 0x000fe2000001ff00 */
[----:B----4-:R-:W-:Y:S01]  /*0140*/  IMAD.WIDE R32, R0, 0x4, R32 ;  /* 0x0000000400207825 */ /* 0x010fe200078e0220 */
[----:B------:R-:W-:-:S04]  /*0150*/  LOP3.LUT R3, R3, 0xffffffe0, RZ, 0xc0, !PT ;  /* 0xffffffe003037812 */ /* 0x000fc800078ec0ff */
[----:B------:R-:W-:Y:S01]  /*0160*/  IADD3 R3, R0, -R3, RZ ;  /* 0x8000000300037210 */ /* 0x000fe20007ffe0ff */
[----:B------:R-:W3:Y:S04]  /*0170*/  @!P1 LDG.E.128 R4, desc[UR4][R32.64] ;  /* 0x0000000420049981 */ /* 0x000ee8000c1e1d00 */
[----:B--2---:R-:W-:-:S04]  /*0180*/  IMAD.WIDE R28, R3, 0x4, R28 ;  /* 0x00000004031c7825 */ /* 0x004fc800078e021c */
[----:B-----5:R-:W-:Y:S01]  /*0190*/  IMAD.WIDE R30, R3, 0x4, R30 ;  /* 0x00000004031e7825 */ /* 0x020fe200078e021e */
[----:B------:R-:W2:Y:S04]  /*01a0*/  @!P1 LDG.E.EL.128 R12, desc[UR4][R28.64] ;  /* 0x000000041c0c9981 */ /* 0x000ea8000c2e1d00 */
[----:B------:R-:W3:Y:S01]  /*01b0*/  @!P1 LDG.E.EL.128 R8, desc[UR4][R30.64] ;  /* 0x000000041e089981 */ /* 0x000ee2000c2e1d00 */
[----:B------:R-:W-:-:S04]  /*01c0*/  IADD3 R2, R0, 0x200, RZ ;  /* 0x0000020000027810 */ /* 0x000fc80007ffe0ff */
[----:B------:R-:W-:Y:S02]  /*01d0*/  ISETP.GE.AND P0, PT, R2, 0x70800, PT ;  /* 0x000708000200780c */ /* 0x000fe40003f06270 */
[----:B------:R-:W-:Y:S02]  /*01e0*/  CS2R R24, SRZ ;  /* 0x0000000000187805 */ /* 0x000fe4000001ff00 */
[----:B------:R-:W-:Y:S02]  /*01f0*/  CS2R R26, SRZ ;  /* 0x00000000001a7805 */ /* 0x000fe4000001ff00 */
[----:B------:R-:W-:Y:S02]  /*0200*/  CS2R R16, SRZ ;  /* 0x0000000000107805 */ /* 0x000fe4000001ff00 */
[----:B------:R-:W-:Y:S02]  /*0210*/  CS2R R18, SRZ ;  /* 0x0000000000127805 */ /* 0x000fe4000001ff00 */
[----:B------:R-:W-:-:S02]  /*0220*/  CS2R R20, SRZ ;  /* 0x0000000000147805 */ /* 0x000fc4000001ff00 */
[----:B------:R-:W-:Y:S01]  /*0230*/  CS2R R22, SRZ ;  /* 0x0000000000167805 */ /* 0x000fe2000001ff00 */
[----:B------:R-:W4:Y:S04]  /*0240*/  @!P0 LDG.E.EL.128 R24, desc[UR4][R28.64] ;  /* 0x000000041c188981 */ /* 0x000f28000c2e1d00 */
[----:B------:R-:W5:Y:S04]  /*0250*/  @!P0 LDG.E.128 R16, desc[UR4][R32.64+0x800] ;  /* 0x0008000420108981 */ /* 0x000f68000c1e1d00 */
[----:B------:R1:W5:Y:S01]  /*0260*/  @!P0 LDG.E.EL.128 R20, desc[UR4][R30.64] ;  /* 0x000000041e148981 */ /* 0x000362000c2e1d00 */
[----:B------:R-:W-:Y:S01]  /*0270*/  HFMA2.MMA R2, -RZ, RZ, 1.625, 0 ;  /* 0x3e800000ff027435 */ /* 0x000fe200000001ff */
[----:B-1----:R-:W1:Y:S02]  /*0280*/  LDC.64 R30, c[0x0][0x238] ;  /* 0x00008e00ff1e7b82 */ /* 0x002e640000000a00 */
[----:B-1----:R-:W-:-:S04]  /*0290*/  IMAD.WIDE R30, R3, 0x4, R30 ;  /* 0x00000004031e7825 */ /* 0x002fc800078e021e */
[----:B--2---:R-:W-:Y:S01]  /*02a0*/  FADD R12, R12, 9.9999997473787516356e-06 ;  /* 0x3727c5ac0c0c7421 */ /* 0x004fe20000000000 */
[----:B---3--:R-:W-:-:S05]  /*02b0*/  FADD R5, -R9, R5 ;  /* 0x0000000509057221 */ /* 0x008fca0000000100 */
[----:B------:R-:W1:Y:S01]  /*02c0*/  MUFU.SQRT R12, R12 ;  /* 0x0000000c000c7308 */ /* 0x000e620000002000 */
[----:B------:R-:W-:Y:S01]  /*02d0*/  FADD R9, R13, 9.9999997473787516356e-06 ;  /* 0x3727c5ac0d097421 */ /* 0x000fe20000000000 */
[----:B------:R-:W-:Y:S01]  /*02e0*/  FADD R4, -R8, R4 ;  /* 0x0000000408047221 */ /* 0x000fe20000000100 */
[----:B------:R-:W-:Y:S01]  /*02f0*/  FADD R8, R14, 9.9999997473787516356e-06 ;  /* 0x3727c5ac0e087421 */ /* 0x000fe20000000000 */
[----:B------:R-:W-:-:S04]  /*0300*/  FADD R13, R15, 9.9999997473787516356e-06 ;  /* 0x3727c5ac0f0d7421 */ /* 0x000fc80000000000 */
[----:B------:R-:W2:Y:S01]  /*0310*/  MUFU.SQRT R9, R9 ;  /* 0x0000000900097308 */ /* 0x000ea20000002000 */
[----:B-1----:R-:W-:-:S07]  /*0320*/  FSETP.GT.AND P5, PT, R12, 8.50705917302346158658e+37, PT ;  /* 0x7e8000000c00780b */ /* 0x002fce0003fa4000 */
[----:B------:R-:W1:Y:S01]  /*0330*/  MUFU.SQRT R8, R8 ;  /* 0x0000000800087308 */ /* 0x000e620000002000 */
[----:B------:R-:W-:-:S07]  /*0340*/  FSETP.GEU.AND P2, PT, R12, 1.175494350822287508e-38, PT ;  /* 0x008000000c00780b */ /* 0x000fce0003f4e000 */
[----:B------:R-:W3:Y:S01]  /*0350*/  MUFU.SQRT R13, R13 ;  /* 0x0000000d000d7308 */ /* 0x000ee20000002000 */
[----:B--2---:R-:W-:Y:S01]  /*0360*/  FSETP.GT.AND P3, PT, R9, 8.50705917302346158658e+37, PT ;  /* 0x7e8000000900780b */ /* 0x004fe20003f64000 */
[----:B------:R-:W-:Y:S01]  /*0370*/  FADD R7, -R11, R7 ;  /* 0x000000070b077221 */ /* 0x000fe20000000100 */
[----:B------:R-:W-:Y:S01]  /*0380*/  FSEL R11, R2, 1, P5 ;  /* 0x3f800000020b7808 */ /* 0x000fe20002800000 */
[----:B----4-:R-:W-:Y:S01]  /*0390*/  FADD R25, R25, 9.9999997473787516356e-06 ;  /* 0x3727c5ac19197421 */ /* 0x010fe20000000000 */
[----:B------:R-:W-:Y:S01]  /*03a0*/  @P5 FMUL R12, R12, 0.25 ;  /* 0x3e8000000c0c5820 */ /* 0x000fe20000400000 */
[----:B-1----:R-:W-:Y:S02]  /*03b0*/  FSETP.GT.AND P6, PT, R8, 8.50705917302346158658e+37, PT ;  /* 0x7e8000000800780b */ /* 0x002fe40003fc4000 */
[----:B------:R-:W1:Y:S01]  /*03c0*/  MUFU.SQRT R14, R25 ;  /* 0x00000019000e7308 */ /* 0x000e620000002000 */
[----:B------:R-:W-:Y:S01]  /*03d0*/  @!P2 FMUL R12, R12, 16777216 ;  /* 0x4b8000000c0ca820 */ /* 0x000fe20000400000 */
[----:B------:R-:W-:Y:S01]  /*03e0*/  @!P2 FMUL R11, R11, 16777216 ;  /* 0x4b8000000b0ba820 */ /* 0x000fe20000400000 */
[----:B------:R-:W-:Y:S01]  /*03f0*/  FADD R24, R24, 9.9999997473787516356e-06 ;  /* 0x3727c5ac18187421 */ /* 0x000fe20000000000 */
[----:B------:R-:W-:Y:S01]  /*0400*/  FSETP.GEU.AND P5, PT, R8, 1.175494350822287508e-38, PT ;  /* 0x008000000800780b */ /* 0x000fe20003fae000 */
[----:B-----5:R-:W-:Y:S01]  /*0410*/  FADD R20, -R20, R16 ;  /* 0x0000001014147221 */ /* 0x020fe20000000100 */
[----:B---3--:R-:W-:-:S02]  /*0420*/  FSETP.GT.AND P2, PT, R13, 8.50705917302346158658e+37, PT ;  /* 0x7e8000000d00780b */ /* 0x008fc40003f44000 */
[C---:B------:R-:W-:Y:S01]  /*0430*/  FSETP.GEU.AND P4, PT, R9.reuse, 1.175494350822287508e-38, PT ;  /* 0x008000000900780b */ /* 0x040fe20003f8e000 */
[----:B------:R-:W-:Y:S01]  /*0440*/  @P3 FMUL R9, R9, 0.25 ;  /* 0x3e80000009093820 */ /* 0x000fe20000400000 */
[----:B------:R-:W-:Y:S01]  /*0450*/  FSEL R16, R2, 1, P3 ;  /* 0x3f80000002107808 */ /* 0x000fe20001800000 */
[----:B------:R2:W3:Y:S01]  /*0460*/  MUFU.SQRT R15, R24 ;  /* 0x00000018000f7308 */ /* 0x0004e20000002000 */
[----:B------:R-:W-:Y:S01]  /*0470*/  FSETP.GEU.AND P3, PT, R13, 1.175494350822287508e-38, PT ;  /* 0x008000000d00780b */ /* 0x000fe20003f6e000 */
[----:B------:R-:W-:Y:S01]  /*0480*/  @P6 FMUL R8, R8, 0.25 ;  /* 0x3e80000008086820 */ /* 0x000fe20000400000 */
[----:B------:R-:W-:Y:S01]  /*0490*/  FADD R27, R27, 9.9999997473787516356e-06 ;  /* 0x3727c5ac1b1b7421 */ /* 0x000fe20000000000 */
[----:B------:R-:W-:Y:S01]  /*04a0*/  FADD R6, -R10, R6 ;  /* 0x000000060a067221 */ /* 0x000fe20000000100 */
[----:B--2---:R-:W-:Y:S01]  /*04b0*/  FSEL R24, R2, 1, P6 ;  /* 0x3f80000002187808 */ /* 0x004fe20003000000 */
[----:B------:R-:W-:Y:S02]  /*04c0*/  @!P5 FMUL R8, R8, 16777216 ;  /* 0x4b8000000808d820 */ /* 0x000fe40000400000 */
[----:B------:R-:W-:Y:S01]  /*04d0*/  @P2 FMUL R13, R13, 0.25 ;  /* 0x3e8000000d0d2820 */ /* 0x000fe20000400000 */
[----:B------:R-:W2:Y:S01]  /*04e0*/  MUFU.SQRT R10, R27 ;  /* 0x0000001b000a7308 */ /* 0x000ea20000002000 */
[----:B------:R-:W-:Y:S01]  /*04f0*/  @!P5 FMUL R24, R24, 16777216 ;  /* 0x4b8000001818d820 */ /* 0x000fe20000400000 */
[----:B-1----:R-:W-:-:S03]  /*0500*/  FSETP.GT.AND P5, PT, R14, 8.50705917302346158658e+37, PT ;  /* 0x7e8000000e00780b */ /* 0x002fc60003fa4000 */
[----:B------:R-:W-:Y:S01]  /*0510*/  @!P3 FMUL R13, R13, 16777216 ;  /* 0x4b8000000d0db820 */ /* 0x000fe20000400000 */
[----:B------:R-:W-:Y:S01]  /*0520*/  FSEL R25, R2, 1, P2 ;  /* 0x3f80000002197808 */ /* 0x000fe20001000000 */
[----:B------:R-:W-:Y:S01]  /*0530*/  @!P4 FMUL R9, R9, 16777216 ;  /* 0x4b8000000909c820 */ /* 0x000fe20000400000 */
[----:B------:R-:W-:Y:S01]  /*0540*/  @!P4 FMUL R16, R16, 16777216 ;  /* 0x4b8000001010c820 */ /* 0x000fe20000400000 */
[----:B------:R-:W-:Y:S01]  /*0550*/  FSETP.GEU.AND P2, PT, R14, 1.175494350822287508e-38, PT ;  /* 0x008000000e00780b */ /* 0x000fe20003f4e000 */
[----:B------:R-:W1:Y:S01]  /*0560*/  MUFU.RCP R29, R8 ;  /* 0x00000008001d7308 */ /* 0x000e620000001000 */
[----:B---3--:R-:W-:Y:S01]  /*0570*/  FSETP.GT.AND P4, PT, R15, 8.50705917302346158658e+37, PT ;  /* 0x7e8000000f00780b */ /* 0x008fe20003f84000 */
[----:B------:R-:W-:-:S06]  /*0580*/  FADD R21, -R21, R17 ;  /* 0x0000001115157221 */ /* 0x000fcc0000000100 */
[----:B------:R-:W3:Y:S01]  /*0590*/  MUFU.RCP R28, R13 ;  /* 0x0000000d001c7308 */ /* 0x000ee20000001000 */
[----:B------:R-:W-:Y:S01]  /*05a0*/  @P5 FMUL R14, R14, 0.25 ;  /* 0x3e8000000e0e5820 */ /* 0x000fe20000400000 */
[----:B------:R-:W-:-:S06]  /*05b0*/  @!P3 FMUL R25, R25, 16777216 ;  /* 0x4b8000001919b820 */ /* 0x000fcc0000400000 */
[----:B------:R-:W4:Y:S01]  /*05c0*/  MUFU.RCP R12, R12 ;  /* 0x0000000c000c7308 */ /* 0x000f220000001000 */
[----:B--2---:R-:W-:-:S07]  /*05d0*/  FSETP.GT.AND P3, PT, R10, 8.50705917302346158658e+37, PT ;  /* 0x7e8000000a00780b */ /* 0x004fce0003f64000 */
[----:B------:R2:W5:Y:S01]  /*05e0*/  MUFU.RCP R17, R9 ;  /* 0x0000000900117308 */ /* 0x0005620000001000 */
[----:B------:R-:W-:Y:S01]  /*05f0*/  FADD R22, -R22, R18 ;  /* 0x0000001216167221 */ /* 0x000fe20000000100 */
[C---:B------:R-:W-:Y:S01]  /*0600*/  FSETP.GEU.AND P6, PT, R15.reuse, 1.175494350822287508e-38, PT ;  /* 0x008000000f00780b */ /* 0x040fe20003fce000 */
[----:B------:R-:W-:Y:S01]  /*0610*/  @!P2 FMUL R14, R14, 16777216 ;  /* 0x4b8000000e0ea820 */ /* 0x000fe20000400000 */
[----:B--2---:R-:W2:Y:S01]  /*0620*/  LDC.64 R8, c[0x0][0x230] ;  /* 0x00008c00ff087b82 */ /* 0x004ea20000000a00 */
[----:B------:R-:W-:Y:S01]  /*0630*/  @P4 FMUL R15, R15, 0.25 ;  /* 0x3e8000000f0f4820 */ /* 0x000fe20000400000 */
[----:B------:R-:W-:Y:S01]  /*0640*/  FSEL R18, R2, 1, P4 ;  /* 0x3f80000002127808 */ /* 0x000fe20002000000 */
[----:B------:R-:W-:Y:S01]  /*0650*/  FADD R27, -R23, R19 ;  /* 0x00000013171b7221 */ /* 0x000fe20000000100 */
[----:B------:R-:W-:Y:S01]  /*0660*/  FSETP.GEU.AND P4, PT, R10, 1.175494350822287508e-38, PT ;  /* 0x008000000a00780b */ /* 0x000fe20003f8e000 */
[----:B-1----:R-:W-:Y:S01]  /*0670*/  FMUL R19, R29, R24 ;  /* 0x000000181d137220 */ /* 0x002fe20000400000 */
[----:B---3--:R-:W-:Y:S01]  /*0680*/  FMUL R32, R28, R25 ;  /* 0x000000191c207220 */ /* 0x008fe20000400000 */
[----:B------:R-:W1:Y:S01]  /*0690*/  MUFU.RCP R24, R14 ;  /* 0x0000000e00187308 */ /* 0x000e620000001000 */
[----:B----4-:R-:W-:Y:S01]  /*06a0*/  FMUL R11, R12, R11 ;  /* 0x0000000b0c0b7220 */ /* 0x010fe20000400000 */
[----:B-----5:R-:W-:Y:S01]  /*06b0*/  FMUL R12, R17, R16 ;  /* 0x00000010110c7220 */ /* 0x020fe20000400000 */
[----:B------:R-:W-:Y:S01]  /*06c0*/  FMUL R16, R32, R7 ;  /* 0x0000000720107220 */ /* 0x000fe20000400000 */
[----:B------:R-:W-:Y:S01]  /*06d0*/  FSEL R7, R2, 1, P5 ;  /* 0x3f80000002077808 */ /* 0x000fe20002800000 */
[----:B------:R-:W-:-:S04]  /*06e0*/  @P3 FMUL R10, R10, 0.25 ;  /* 0x3e8000000a0a3820 */ /* 0x000fc80000400000 */
[----:B------:R-:W-:Y:S01]  /*06f0*/  @!P2 FMUL R7, R7, 16777216 ;  /* 0x4b8000000707a820 */ /* 0x000fe20000400000 */
[----:B------:R-:W-:Y:S01]  /*0700*/  @!P4 FMUL R10, R10, 16777216 ;  /* 0x4b8000000a0ac820 */ /* 0x000fe20000400000 */
[----:B------:R-:W-:Y:S01]  /*0710*/  FMUL R13, R19, R6 ;  /* 0x00000006130d7220 */ /* 0x000fe20000400000 */
[----:B------:R-:W-:Y:S01]  /*0720*/  FMUL R12, R12, R5 ;  /* 0x000000050c0c7220 */ /* 0x000fe20000400000 */
[----:B------:R-:W-:Y:S01]  /*0730*/  FMUL R25, R11, R4 ;  /* 0x000000040b197220 */ /* 0x000fe20000400000 */
[----:B------:R3:W4:Y:S01]  /*0740*/  MUFU.RCP R28, R10 ;  /* 0x0000000a001c7308 */ /* 0x0007220000001000 */
[----:B-1----:R-:W-:Y:S01]  /*0750*/  FMUL R24, R24, R7 ;  /* 0x0000000718187220 */ /* 0x002fe20000400000 */
[----:B------:R-:W-:Y:S01]  /*0760*/  CS2R R4, SRZ ;  /* 0x0000000000047805 */ /* 0x000fe2000001ff00 */
[----:B--2---:R-:W-:Y:S01]  /*0770*/  IMAD.WIDE R32, R3, 0x4, R8 ;  /* 0x0000000403207825 */ /* 0x004fe200078e0208 */
[----:B------:R-:W-:Y:S02]  /*0780*/  CS2R R6, SRZ ;  /* 0x0000000000067805 */ /* 0x000fe4000001ff00 */
[----:B------:R-:W-:-:S02]  /*0790*/  CS2R R8, SRZ ;  /* 0x0000000000087805 */ /* 0x000fc4000001ff00 */
[----:B---3--:R-:W-:Y:S02]  /*07a0*/  CS2R R10, SRZ ;  /* 0x00000000000a7805 */ /* 0x008fe4000001ff00 */
[----:B------:R-:W2:Y:S04]  /*07b0*/  @!P1 LDG.E.EL.128 R4, desc[UR4][R32.64] ;  /* 0x0000000420049981 */ /* 0x000ea8000c2e1d00 */
[----:B------:R-:W2:Y:S01]  /*07c0*/  @!P1 LDG.E.EL.128 R8, desc[UR4][R30.64] ;  /* 0x000000041e089981 */ /* 0x000ea2000c2e1d00 */
[----:B------:R-:W-:-:S06]  /*07d0*/  @!P6 FMUL R15, R15, 16777216 ;  /* 0x4b8000000f0fe820 */ /* 0x000fcc0000400000 */
[----:B------:R-:W1:Y:S01]  /*07e0*/  MUFU.RCP R15, R15 ;  /* 0x0000000f000f7308 */ /* 0x000e620000001000 */
[----:B------:R-:W-:Y:S01]  /*07f0*/  FSEL R17, R2, 1, P3 ;  /* 0x3f80000002117808 */ /* 0x000fe20001800000 */
[----:B------:R-:W-:-:S04]  /*0800*/  @!P6 FMUL R18, R18, 16777216 ;  /* 0x4b8000001212e820 */ /* 0x000fc80000400000 */
[----:B------:R-:W-:-:S04]  /*0810*/  @!P4 FMUL R17, R17, 16777216 ;  /* 0x4b8000001111c820 */ /* 0x000fc80000400000 */
[----:B----4-:R-:W-:Y:S01]  /*0820*/  FMUL R28, R28, R17 ;  /* 0x000000111c1c7220 */ /* 0x010fe20000400000 */
[----:B-1----:R-:W-:Y:S01]  /*0830*/  FMUL R23, R15, R18 ;  /* 0x000000120f177220 */ /* 0x002fe20000400000 */
[----:B------:R-:W-:Y:S02]  /*0840*/  CS2R R14, SRZ ;  /* 0x00000000000e7805 */ /* 0x000fe4000001ff00 */
[----:B------:R-:W-:Y:S01]  /*0850*/  CS2R R18, SRZ ;  /* 0x0000000000127805 */ /* 0x000fe2000001ff00 */
[----:B------:R-:W-:Y:S01]  /*0860*/  FADD R26, R26, 9.9999997473787516356e-06 ;  /* 0x3727c5ac1a1a7421 */ /* 0x000fe20000000000 */
[----:B--2---:R-:W-:Y:S01]  /*0870*/  FFMA R5, R12, R5, R9 ;  /* 0x000000050c057223 */ /* 0x004fe20000000009 */
[----:B------:R-:W-:Y:S01]  /*0880*/  FFMA R6, R13, R6, R10 ;  /* 0x000000060d067223 */ /* 0x000fe2000000000a */
[----:B------:R-:W-:Y:S01]  /*0890*/  FFMA R7, R16, R7, R11 ;  /* 0x0000000710077223 */ /* 0x000fe2000000000b */
[----:B------:R-:W-:Y:S02]  /*08a0*/  CS2R R12, SRZ ;  /* 0x00000000000c7805 */ /* 0x000fe4000001ff00 */
[----:B------:R-:W-:-:S04]  /*08b0*/  CS2R R16, SRZ ;  /* 0x0000000000107805 */ /* 0x000fc8000001ff00 */
[----:B------:R-:W2:Y:S04]  /*08c0*/  @!P0 LDG.E.EL.128 R12, desc[UR4][R32.64] ;  /* 0x00000004200c8981 */ /* 0x000ea8000c2e1d00 */
[----:B------:R-:W2:Y:S01]  /*08d0*/  @!P0 LDG.E.EL.128 R16, desc[UR4][R30.64] ;  /* 0x000000041e108981 */ /* 0x000ea2000c2e1d00 */
[----:B------:R-:W1:Y:S02]  /*08e0*/  MUFU.SQRT R9, R26 ;  /* 0x0000001a00097308 */ /* 0x000e640000002000 */
[C---:B-1----:R-:W-:Y:S02]  /*08f0*/  FSETP.GT.AND P2, PT, R9.reuse, 8.50705917302346158658e+37, PT ;  /* 0x7e8000000900780b */ /* 0x042fe40003f44000 */
[----:B------:R-:W-:-:S11]  /*0900*/  FSETP.GEU.AND P3, PT, R9, 1.175494350822287508e-38, PT ;  /* 0x008000000900780b */ /* 0x000fd60003f6e000 */
[----:B------:R-:W-:-:S04]  /*0910*/  @P2 FMUL R9, R9, 0.25 ;  /* 0x3e80000009092820 */ /* 0x000fc80000400000 */
[----:B------:R-:W-:Y:S01]  /*0920*/  @!P3 FMUL R9, R9, 16777216 ;  /* 0x4b8000000909b820 */ /* 0x000fe20000400000 */
[----:B------:R-:W-:-:S05]  /*0930*/  FSEL R2, R2, 1, P2 ;  /* 0x3f80000002027808 */ /* 0x000fca0001000000 */
[----:B------:R-:W1:Y:S01]  /*0940*/  MUFU.RCP R9, R9 ;  /* 0x0000000900097308 */ /* 0x000e620000001000 */
[----:B------:R-:W-:Y:S01]  /*0950*/  @!P3 FMUL R2, R2, 16777216 ;  /* 0x4b8000000202b820 */ /* 0x000fe20000400000 */
[----:B------:R-:W-:Y:S01]  /*0960*/  FSETP.GT.AND P5, PT, R7, RZ, PT ;  /* 0x000000ff0700720b */ /* 0x000fe20003fa4000 */
[----:B------:R-:W-:Y:S01]  /*0970*/  FFMA R4, R25, R4, R8 ;  /* 0x0000000419047223 */ /* 0x000fe20000000008 */
[----:B------:R-:W-:Y:S02]  /*0980*/  FSETP.GT.AND P6, PT, R6, RZ, PT ;  /* 0x000000ff0600720b */ /* 0x000fe40003fc4000 */
[----:B------:R-:W-:Y:S01]  /*0990*/  FSETP.GT.AND P2, PT, R5, RZ, PT ;  /* 0x000000ff0500720b */ /* 0x000fe20003f44000 */
[----:B-1----:R-:W-:Y:S02]  /*09a0*/  FMUL R11, R9, R2 ;  /* 0x00000002090b7220 */ /* 0x002fe40000400000 */
[----:B------:R-:W1:Y:S01]  /*09b0*/  LDC.64 R2, c[0x0][0x210] ;  /* 0x00008400ff027b82 */ /* 0x000e620000000a00 */
[----:B------:R-:W-:Y:S01]  /*09c0*/  FMUL R28, R28, R27 ;  /* 0x0000001b1c1c7220 */ /* 0x000fe20000400000 */
[----:B------:R-:W-:Y:S01]  /*09d0*/  FMUL R11, R11, R22 ;  /* 0x000000160b0b7220 */ /* 0x000fe20000400000 */
[----:B------:R-:W-:Y:S01]  /*09e0*/  FMUL R24, R24, R21 ;  /* 0x0000001518187220 */ /* 0x000fe20000400000 */
[----:B------:R-:W-:Y:S01]  /*09f0*/  FMUL R23, R23, R20 ;  /* 0x0000001417177220 */ /* 0x000fe20000400000 */
[----:B------:R-:W-:Y:S01]  /*0a00*/  FSETP.GT.AND P3, PT, R4, RZ, PT ;  /* 0x000000ff0400720b */ /* 0x000fe20003f64000 */
[----:B------:R-:W-:-:S02]  /*0a10*/  @!P5 FMUL R7, R7, 0.0099999997764825820923 ;  /* 0x3c23d70a0707d820 */ /* 0x000fc40000400000 */
[----:B------:R-:W-:Y:S02]  /*0a20*/  @!P6 FMUL R6, R6, 0.0099999997764825820923 ;  /* 0x3c23d70a0606e820 */ /* 0x000fe40000400000 */
[----:B------:R-:W-:-:S08]  /*0a30*/  @!P2 FMUL R5, R5, 0.0099999997764825820923 ;  /* 0x3c23d70a0505a820 */ /* 0x000fd00000400000 */
[----:B------:R-:W-:Y:S01]  /*0a40*/  @!P3 FMUL R4, R4, 0.0099999997764825820923 ;  /* 0x3c23d70a0404b820 */ /* 0x000fe20000400000 */
[----:B-1----:R-:W-:-:S05]  /*0a50*/  IMAD.WIDE R2, R0, 0x4, R2 ;  /* 0x0000000400027825 */ /* 0x002fca00078e0202 */
[----:B------:R1:W-:Y:S01]  /*0a60*/  @!P1 STG.E.128 desc[UR4][R2.64], R4 ;  /* 0x0000000402009986 */ /* 0x0003e2000c101d04 */
[----:B--2---:R-:W-:Y:S01]  /*0a70*/  FFMA R15, R28, R15, R19 ;  /* 0x0000000f1c0f7223 */ /* 0x004fe20000000013 */
[----:B------:R-:W-:Y:S01]  /*0a80*/  FFMA R14, R11, R14, R18 ;  /* 0x0000000e0b0e7223 */ /* 0x000fe20000000012 */
[----:B------:R-:W-:Y:S01]  /*0a90*/  FFMA R12, R23, R12, R16 ;  /* 0x0000000c170c7223 */ /* 0x000fe20000000010 */
[----:B------:R-:W-:Y:S02]  /*0aa0*/  FFMA R13, R24, R13, R17 ;  /* 0x0000000d180d7223 */ /* 0x000fe40000000011 */
[----:B------:R-:W-:Y:S02]  /*0ab0*/  FSETP.GT.AND P4, PT, R15, RZ, PT ;  /* 0x000000ff0f00720b */ /* 0x000fe40003f84000 */
[----:B------:R-:W-:Y:S02]  /*0ac0*/  FSETP.GT.AND P5, PT, R14, RZ, PT ;  /* 0x000000ff0e00720b */ /* 0x000fe40003fa4000 */
[----:B------:R-:W-:-:S02]  /*0ad0*/  FSETP.GT.AND P6, PT, R13, RZ, PT ;  /* 0x000000ff0d00720b */ /* 0x000fc40003fc4000 */
[----:B------:R-:W-:-:S07]  /*0ae0*/  FSETP.GT.AND P2, PT, R12, RZ, PT ;  /* 0x000000ff0c00720b */ /* 0x000fce0003f44000 */
[----:B------:R-:W-:Y:S02]  /*0af0*/  @!P4 FMUL R15, R15, 0.0099999997764825820923 ;  /* 0x3c23d70a0f0fc820 */ /* 0x000fe40000400000 */
[----:B------:R-:W-:Y:S02]  /*0b00*/  @!P5 FMUL R14, R14, 0.0099999997764825820923 ;  /* 0x3c23d70a0e0ed820 */ /* 0x000fe40000400000 */
[----:B------:R-:W-:Y:S02]  /*0b10*/  @!P6 FMUL R13, R13, 0.0099999997764825820923 ;  /* 0x3c23d70a0d0de820 */ /* 0x000fe40000400000 */
[----:B------:R-:W-:Y:S01]  /*0b20*/  @!P2 FMUL R12, R12, 0.0099999997764825820923 ;  /* 0x3c23d70a0c0ca820 */ /* 0x000fe20000400000 */
[----:B-1----:R-:W-:Y:S06]  /*0b30*/  @P0 EXIT ;  /* 0x000000000000094d */ /* 0x002fec0003800000 */
[----:B------:R-:W-:Y:S01]  /*0b40*/  STG.E.128 desc[UR4][R2.64+0x800], R12 ;  /* 0x0008000c02007986 */ /* 0x000fe2000c101d04 */
[----:B------:R-:W-:Y:S05]  /*0b50*/  EXIT ;  /* 0x000000000000794d */ /* 0x000fea0003800000 */
.L_x_0:
[----:B------:R-:W-:-:S00]  /*0b60*/  BRA `(.L_x_0) ;  /* 0xfffffffc00fc7947 */ /* 0x000fc0000383ffff */
[----:B------:R-:W-:-:S00]  /*0b70*/  NOP ;  /* 0x0000000000007918 */ /* 0x000fc00000000000 */
        /* <DEDUP_REMOVED lines=8> */
.L_x_1:


//--------------------- .nv.global.init           --------------------------
	.section	.nv.global.init,"aw",@progbits
.nv.global.init:
	.type		_$_str,@object
	.size		_$_str,(_$_str_$_2 - _$_str)
_$_str:
        /*0000*/ 	.byte	0x5f, 0x5f, 0x43, 0x55, 0x44, 0x41, 0x5f, 0x46, 0x54, 0x5a, 0x00
	.type		_$_str_$_2,@object
	.size		_$_str_$_2,(.L_1 - _$_str_$_2)
_$_str_$_2:
        /*000b*/ 	.byte	0x5f, 0x5f, 0x43, 0x55, 0x44, 0x41, 0x5f, 0x50, 0x52, 0x45, 0x43, 0x5f, 0x53, 0x51, 0x52, 0x54
        /*001b*/ 	.byte	0x00
.L_1:


//--------------------- .nv.constant0.triton_poi_fused__native_batch_norm_legit_no_training_leaky_relu_6 --------------------------
	.section	.nv.constant0.triton_poi_fused__native_batch_norm_legit_no_training_leaky_relu_6,"a",@progbits
	.sectionflags	@""
	.align	4
.nv.constant0.triton_poi_fused__native_batch_norm_legit_no_training_leaky_relu_6:
	.zero		580
